//
// Generated by NVIDIA NVVM Compiler
//
// Compiler Build ID: CL-36424714
// Cuda compilation tools, release 13.0, V13.0.88
// Based on NVVM 20.0.0
//

.version 9.0
.target sm_100
.address_size 64

	// .globl	_Z14matrixMultiplyPfS_S_i

.visible .entry _Z14matrixMultiplyPfS_S_i(
	.param .u64 .ptr .align 1 _Z14matrixMultiplyPfS_S_i_param_0,
	.param .u64 .ptr .align 1 _Z14matrixMultiplyPfS_S_i_param_1,
	.param .u64 .ptr .align 1 _Z14matrixMultiplyPfS_S_i_param_2,
	.param .u32 _Z14matrixMultiplyPfS_S_i_param_3
)
{
	.reg .pred 	%p<10>;
	.reg .b32 	%r<74>;
	.reg .b32 	%f<65>;
	.reg .b64 	%rd<40>;

	ld.param.u64 	%rd8, [_Z14matrixMultiplyPfS_S_i_param_0];
	ld.param.u64 	%rd9, [_Z14matrixMultiplyPfS_S_i_param_1];
	ld.param.u64 	%rd7, [_Z14matrixMultiplyPfS_S_i_param_2];
	ld.param.u32 	%r29, [_Z14matrixMultiplyPfS_S_i_param_3];
	cvta.to.global.u64 	%rd1, %rd9;
	cvta.to.global.u64 	%rd2, %rd8;
	mov.u32 	%r30, %ctaid.y;
	mov.u32 	%r31, %ntid.y;
	mov.u32 	%r32, %tid.y;
	mad.lo.s32 	%r33, %r30, %r31, %r32;
	mov.u32 	%r34, %ctaid.x;
	mov.u32 	%r35, %ntid.x;
	mov.u32 	%r36, %tid.x;
	mad.lo.s32 	%r1, %r34, %r35, %r36;
	mul.lo.s32 	%r2, %r29, %r33;
	setp.lt.s32 	%p1, %r29, 1;
	mov.f32 	%f64, 0f00000000;
	@%p1 bra 	$L__BB0_13;
	mul.lo.s32 	%r3, %r29, %r1;
	and.b32  	%r4, %r29, 7;
	setp.lt.u32 	%p2, %r29, 8;
	mov.b32 	%r68, 0;
	mov.u32 	%r73, %r68;
	@%p2 bra 	$L__BB0_4;
	and.b32  	%r68, %r29, 2147483640;
	neg.s32 	%r62, %r68;
	mul.wide.u32 	%rd10, %r2, 4;
	add.s64 	%rd11, %rd10, %rd2;
	add.s64 	%rd39, %rd11, 16;
	add.s64 	%rd4, %rd1, 16;
	mov.b32 	%r73, 0;
	mov.u32 	%r61, %r3;
$L__BB0_3:
	.pragma "nounroll";
	mul.wide.s32 	%rd12, %r61, 4;
	add.s64 	%rd13, %rd4, %rd12;
	ld.global.f32 	%f4, [%rd39+-16];
	ld.global.f32 	%f5, [%rd13+-16];
	cvt.rn.f32.s32 	%f6, %r73;
	fma.rn.f32 	%f7, %f4, %f5, %f6;
	cvt.rzi.s32.f32 	%r40, %f7;
	ld.global.f32 	%f8, [%rd39+-12];
	ld.global.f32 	%f9, [%rd13+-12];
	cvt.rn.f32.s32 	%f10, %r40;
	fma.rn.f32 	%f11, %f8, %f9, %f10;
	cvt.rzi.s32.f32 	%r41, %f11;
	ld.global.f32 	%f12, [%rd39+-8];
	ld.global.f32 	%f13, [%rd13+-8];
	cvt.rn.f32.s32 	%f14, %r41;
	fma.rn.f32 	%f15, %f12, %f13, %f14;
	cvt.rzi.s32.f32 	%r42, %f15;
	ld.global.f32 	%f16, [%rd39+-4];
	ld.global.f32 	%f17, [%rd13+-4];
	cvt.rn.f32.s32 	%f18, %r42;
	fma.rn.f32 	%f19, %f16, %f17, %f18;
	cvt.rzi.s32.f32 	%r43, %f19;
	ld.global.f32 	%f20, [%rd39];
	ld.global.f32 	%f21, [%rd13];
	cvt.rn.f32.s32 	%f22, %r43;
	fma.rn.f32 	%f23, %f20, %f21, %f22;
	cvt.rzi.s32.f32 	%r44, %f23;
	ld.global.f32 	%f24, [%rd39+4];
	ld.global.f32 	%f25, [%rd13+4];
	cvt.rn.f32.s32 	%f26, %r44;
	fma.rn.f32 	%f27, %f24, %f25, %f26;
	cvt.rzi.s32.f32 	%r45, %f27;
	ld.global.f32 	%f28, [%rd39+8];
	ld.global.f32 	%f29, [%rd13+8];
	cvt.rn.f32.s32 	%f30, %r45;
	fma.rn.f32 	%f31, %f28, %f29, %f30;
	cvt.rzi.s32.f32 	%r46, %f31;
	ld.global.f32 	%f32, [%rd39+12];
	ld.global.f32 	%f33, [%rd13+12];
	cvt.rn.f32.s32 	%f34, %r46;
	fma.rn.f32 	%f35, %f32, %f33, %f34;
	cvt.rzi.s32.f32 	%r73, %f35;
	add.s32 	%r62, %r62, 8;
	add.s64 	%rd39, %rd39, 32;
	add.s32 	%r61, %r61, 8;
	setp.ne.s32 	%p3, %r62, 0;
	@%p3 bra 	$L__BB0_3;
$L__BB0_4:
	setp.eq.s32 	%p4, %r4, 0;
	@%p4 bra 	$L__BB0_12;
	and.b32  	%r16, %r29, 3;
	setp.lt.u32 	%p5, %r4, 4;
	@%p5 bra 	$L__BB0_7;
	add.s32 	%r48, %r68, %r2;
	mul.wide.u32 	%rd14, %r48, 4;
	add.s64 	%rd15, %rd2, %rd14;
	ld.global.f32 	%f36, [%rd15];
	add.s32 	%r49, %r68, %r3;
	mul.wide.s32 	%rd16, %r49, 4;
	add.s64 	%rd17, %rd1, %rd16;
	ld.global.f32 	%f37, [%rd17];
	cvt.rn.f32.s32 	%f38, %r73;
	fma.rn.f32 	%f39, %f36, %f37, %f38;
	cvt.rzi.s32.f32 	%r50, %f39;
	cvt.u64.u32 	%rd18, %r2;
	cvt.u64.u32 	%rd19, %r68;
	add.s64 	%rd20, %rd19, %rd18;
	shl.b64 	%rd21, %rd20, 2;
	add.s64 	%rd22, %rd2, %rd21;
	ld.global.f32 	%f40, [%rd22+4];
	ld.global.f32 	%f41, [%rd17+4];
	cvt.rn.f32.s32 	%f42, %r50;
	fma.rn.f32 	%f43, %f40, %f41, %f42;
	cvt.rzi.s32.f32 	%r51, %f43;
	ld.global.f32 	%f44, [%rd22+8];
	ld.global.f32 	%f45, [%rd17+8];
	cvt.rn.f32.s32 	%f46, %r51;
	fma.rn.f32 	%f47, %f44, %f45, %f46;
	cvt.rzi.s32.f32 	%r52, %f47;
	ld.global.f32 	%f48, [%rd22+12];
	ld.global.f32 	%f49, [%rd17+12];
	cvt.rn.f32.s32 	%f50, %r52;
	fma.rn.f32 	%f51, %f48, %f49, %f50;
	cvt.rzi.s32.f32 	%r73, %f51;
	add.s32 	%r68, %r68, 4;
$L__BB0_7:
	setp.eq.s32 	%p6, %r16, 0;
	@%p6 bra 	$L__BB0_12;
	setp.eq.s32 	%p7, %r16, 1;
	@%p7 bra 	$L__BB0_10;
	add.s32 	%r54, %r68, %r2;
	mul.wide.u32 	%rd23, %r54, 4;
	add.s64 	%rd24, %rd2, %rd23;
	ld.global.f32 	%f52, [%rd24];
	add.s32 	%r55, %r68, %r3;
	mul.wide.s32 	%rd25, %r55, 4;
	add.s64 	%rd26, %rd1, %rd25;
	ld.global.f32 	%f53, [%rd26];
	cvt.rn.f32.s32 	%f54, %r73;
	fma.rn.f32 	%f55, %f52, %f53, %f54;
	cvt.rzi.s32.f32 	%r56, %f55;
	cvt.u64.u32 	%rd27, %r2;
	cvt.u64.u32 	%rd28, %r68;
	add.s64 	%rd29, %rd28, %rd27;
	shl.b64 	%rd30, %rd29, 2;
	add.s64 	%rd31, %rd2, %rd30;
	ld.global.f32 	%f56, [%rd31+4];
	ld.global.f32 	%f57, [%rd26+4];
	cvt.rn.f32.s32 	%f58, %r56;
	fma.rn.f32 	%f59, %f56, %f57, %f58;
	cvt.rzi.s32.f32 	%r73, %f59;
	add.s32 	%r68, %r68, 2;
$L__BB0_10:
	and.b32  	%r57, %r29, 1;
	setp.eq.b32 	%p8, %r57, 1;
	not.pred 	%p9, %p8;
	@%p9 bra 	$L__BB0_12;
	add.s32 	%r58, %r68, %r2;
	mul.wide.u32 	%rd32, %r58, 4;
	add.s64 	%rd33, %rd2, %rd32;
	ld.global.f32 	%f60, [%rd33];
	add.s32 	%r59, %r68, %r3;
	mul.wide.s32 	%rd34, %r59, 4;
	add.s64 	%rd35, %rd1, %rd34;
	ld.global.f32 	%f61, [%rd35];
	cvt.rn.f32.s32 	%f62, %r73;
	fma.rn.f32 	%f63, %f60, %f61, %f62;
	cvt.rzi.s32.f32 	%r73, %f63;
$L__BB0_12:
	cvt.rn.f32.s32 	%f64, %r73;
$L__BB0_13:
	cvta.to.global.u64 	%rd36, %rd7;
	add.s32 	%r60, %r2, %r1;
	mul.wide.s32 	%rd37, %r60, 4;
	add.s64 	%rd38, %rd36, %rd37;
	st.global.f32 	[%rd38], %f64;
	ret;

}


// ===== COMPILED SASS (sm_100) =====

	.target	sm_100

	.elftype	@"ET_EXEC"


//--------------------- .note.nv.tkinfo           --------------------------
	.section	.note.nv.tkinfo,"",@"SHT_NOTE"
	.sectionflags	@"SHF_NOTE_NV_TKINFO"
	.tkinfo
        /*0018*/ 	.word	0x00000002
        /*0030*/ 	.string	""
        /*0030*/ 	.string	"ptxas"
        /*0030*/ 	.string	"Cuda compilation tools, release 13.0, V13.0.88"
        /*0030*/ 	.string	"Build cuda_13.0.r13.0/compiler.36424714_0"
        /*0030*/ 	.string	"-arch sm_100 -m 64 "



//--------------------- .note.nv.cuinfo           --------------------------
	.section	.note.nv.cuinfo,"",@"SHT_NOTE"
	.sectionflags	@"SHF_NOTE_NV_CUINFO"
        /*0018*/ 	.short	0x0002
        /*001a*/ 	.short	0x0064
        /*001c*/ 	.short	0x0082
	.zero		2


//--------------------- .nv.info                  --------------------------
	.section	.nv.info,"",@"SHT_CUDA_INFO"
	.align	4


	//----- nvinfo : EIATTR_REGCOUNT
	.align		4
        /*0000*/ 	.byte	0x04, 0x2f
        /*0002*/ 	.short	(.L_1 - .L_0)
	.align		4
.L_0:
        /*0004*/ 	.word	index@(_Z14matrixMultiplyPfS_S_i)
        /*0008*/ 	.word	0x0000001e


	//----- nvinfo : EIATTR_FRAME_SIZE
	.align		4
.L_1:
        /*000c*/ 	.byte	0x04, 0x11
        /*000e*/ 	.short	(.L_3 - .L_2)
	.align		4
.L_2:
        /*0010*/ 	.word	index@(_Z14matrixMultiplyPfS_S_i)
        /*0014*/ 	.word	0x00000000


	//----- nvinfo : EIATTR_MIN_STACK_SIZE
	.align		4
.L_3:
        /*0018*/ 	.byte	0x04, 0x12
        /*001a*/ 	.short	(.L_5 - .L_4)
	.align		4
.L_4:
        /*001c*/ 	.word	index@(_Z14matrixMultiplyPfS_S_i)
        /*0020*/ 	.word	0x00000000
.L_5:


//--------------------- .nv.compat                --------------------------
	.section	.nv.compat,"",@"SHT_CUDA_COMPAT_INFO"
	.align	4
        /*0000*/ 	.byte	0x02, 0x09, 0x00, 0x00, 0x02, 0x02, 0x01, 0x00, 0x02, 0x05, 0x05, 0x00, 0x03, 0x07, 0x01, 0x01
        /*0010*/ 	.byte	0x02, 0x03, 0x00, 0x00, 0x02, 0x06, 0x01, 0x00, 0x04, 0x0b, 0x08, 0x00, 0x09, 0x00, 0x00, 0x00
        /*0020*/ 	.byte	0x00, 0x00, 0x00, 0x00


//--------------------- .nv.info._Z14matrixMultiplyPfS_S_i --------------------------
	.section	.nv.info._Z14matrixMultiplyPfS_S_i,"",@"SHT_CUDA_INFO"
	.sectionflags	@""
	.align	4


	//----- nvinfo : EIATTR_CUDA_API_VERSION
	.align		4
        /*0000*/ 	.byte	0x04, 0x37
        /*0002*/ 	.short	(.L_7 - .L_6)
.L_6:
        /*0004*/ 	.word	0x00000082


	//----- nvinfo : EIATTR_KPARAM_INFO
	.align		4
.L_7:
        /*0008*/ 	.byte	0x04, 0x17
        /*000a*/ 	.short	(.L_9 - .L_8)
.L_8:
        /*000c*/ 	.word	0x00000000
        /*0010*/ 	.short	0x0003
        /*0012*/ 	.short	0x0018
        /*0014*/ 	.byte	0x00, 0xf0, 0x11, 0x00


	//----- nvinfo : EIATTR_KPARAM_INFO
	.align		4
.L_9:
        /*0018*/ 	.byte	0x04, 0x17
        /*001a*/ 	.short	(.L_11 - .L_10)
.L_10:
        /*001c*/ 	.word	0x00000000
        /*0020*/ 	.short	0x0002
        /*0022*/ 	.short	0x0010
        /*0024*/ 	.byte	0x00, 0xf5, 0x21, 0x00


	//----- nvinfo : EIATTR_KPARAM_INFO
	.align		4
.L_11:
        /*0028*/ 	.byte	0x04, 0x17
        /*002a*/ 	.short	(.L_13 - .L_12)
.L_12:
        /*002c*/ 	.word	0x00000000
        /*0030*/ 	.short	0x0001
        /*0032*/ 	.short	0x0008
        /*0034*/ 	.byte	0x00, 0xf5, 0x21, 0x00


	//----- nvinfo : EIATTR_KPARAM_INFO
	.align		4
.L_13:
        /*0038*/ 	.byte	0x04, 0x17
        /*003a*/ 	.short	(.L_15 - .L_14)
.L_14:
        /*003c*/ 	.word	0x00000000
        /*0040*/ 	.short	0x0000
        /*0042*/ 	.short	0x0000
        /*0044*/ 	.byte	0x00, 0xf5, 0x21, 0x00


	//----- nvinfo : EIATTR_SPARSE_MMA_MASK
	.align		4
.L_15:
        /*0048*/ 	.byte	0x03, 0x50
        /*004a*/ 	.short	0x0000


	//----- nvinfo : EIATTR_MAXREG_COUNT
	.align		4
        /*004c*/ 	.byte	0x03, 0x1b
        /*004e*/ 	.short	0x00ff


	//----- nvinfo : EIATTR_MERCURY_ISA_VERSION
	.align		4
        /*0050*/ 	.byte	0x03, 0x5f
        /*0052*/ 	.short	0x0101


	//----- nvinfo : EIATTR_VRC_CTA_INIT_COUNT
	.align		4
        /*0054*/ 	.byte	0x02, 0x4a
	.zero		1
	.zero		1


	//----- nvinfo : EIATTR_EXIT_INSTR_OFFSETS
	.align		4
        /*0058*/ 	.byte	0x04, 0x1c
        /*005a*/ 	.short	(.L_17 - .L_16)


	//   ....[0]....
.L_16:
        /*005c*/ 	.word	0x00000a30


	//----- nvinfo : EIATTR_CBANK_PARAM_SIZE
	.align		4
.L_17:
        /*0060*/ 	.byte	0x03, 0x19
        /*0062*/ 	.short	0x001c


	//----- nvinfo : EIATTR_PARAM_CBANK
	.align		4
        /*0064*/ 	.byte	0x04, 0x0a
        /*0066*/ 	.short	(.L_19 - .L_18)
	.align		4
.L_18:
        /*0068*/ 	.word	index@(.nv.constant0._Z14matrixMultiplyPfS_S_i)
        /*006c*/ 	.short	0x0380
        /*006e*/ 	.short	0x001c


	//----- nvinfo : EIATTR_SW_WAR
	.align		4
.L_19:
        /*0070*/ 	.byte	0x04, 0x36
        /*0072*/ 	.short	(.L_21 - .L_20)
.L_20:
        /*0074*/ 	.word	0x00000008
.L_21:


//--------------------- .nv.callgraph             --------------------------
	.section	.nv.callgraph,"",@"SHT_CUDA_CALLGRAPH"
	.align	4
	.sectionentsize	8
	.align		4
        /*0000*/ 	.word	0x00000000
	.align		4
        /*0004*/ 	.word	0xffffffff
	.align		4
        /*0008*/ 	.word	0x00000000
	.align		4
        /*000c*/ 	.word	0xfffffffe
	.align		4
        /*0010*/ 	.word	0x00000000
	.align		4
        /*0014*/ 	.word	0xfffffffd
	.align		4
        /*0018*/ 	.word	0x00000000
	.align		4
        /*001c*/ 	.word	0xfffffffc


//--------------------- .text._Z14matrixMultiplyPfS_S_i --------------------------
	.section	.text._Z14matrixMultiplyPfS_S_i,"ax",@progbits
	.align	128
        .global         _Z14matrixMultiplyPfS_S_i
        .type           _Z14matrixMultiplyPfS_S_i,@function
        .size           _Z14matrixMultiplyPfS_S_i,(.L_x_7 - _Z14matrixMultiplyPfS_S_i)
        .other          _Z14matrixMultiplyPfS_S_i,@"STO_CUDA_ENTRY STV_DEFAULT"
_Z14matrixMultiplyPfS_S_i:
.text._Z14matrixMultiplyPfS_S_i:
[----:B------:R-:W-:Y:S01]  /*0000*/  LDC R1, c[0x0][0x37c] ;  /* 0x0000df00ff017b82 */ /* 0x000fe20000000800 */
[----:B------:R-:W0:Y:S01]  /*0010*/  S2R R0, SR_TID.Y ;  /* 0x0000000000007919 */ /* 0x000e220000002200 */
[----:B------:R-:W1:Y:S06]  /*0020*/  LDCU UR7, c[0x0][0x398] ;  /* 0x00007300ff0777ac */ /* 0x000e6c0008000800 */
[----:B------:R-:W0:Y:S01]  /*0030*/  S2UR UR4, SR_CTAID.Y ;  /* 0x00000000000479c3 */ /* 0x000e220000002600 */
[----:B------:R-:W-:Y:S01]  /*0040*/  HFMA2 R5, -RZ, RZ, 0, 0 ;  /* 0x00000000ff057431 */ /* 0x000fe200000001ff */
[----:B------:R-:W2:Y:S01]  /*0050*/  S2R R3, SR_TID.X ;  /* 0x0000000000037919 */ /* 0x000ea20000002100 */
[----:B------:R-:W3:Y:S05]  /*0060*/  LDCU.64 UR12, c[0x0][0x358] ;  /* 0x00006b00ff0c77ac */ /* 0x000eea0008000a00 */
[----:B------:R-:W0:Y:S08]  /*0070*/  LDC R7, c[0x0][0x364] ;  /* 0x0000d900ff077b82 */ /* 0x000e300000000800 */
[----:B------:R-:W2:Y:S01]  /*0080*/  S2UR UR5, SR_CTAID.X ;  /* 0x00000000000579c3 */ /* 0x000ea20000002500 */
[----:B-1----:R-:W-:-:S07]  /*0090*/  UISETP.GE.AND UP0, UPT, UR7, 0x1, UPT ;  /* 0x000000010700788c */ /* 0x002fce000bf06270 */
[----:B------:R-:W2:Y:S01]  /*00a0*/  LDC R2, c[0x0][0x360] ;  /* 0x0000d800ff027b82 */ /* 0x000ea20000000800 */
[----:B0-----:R-:W-:-:S04]  /*00b0*/  IMAD R7, R7, UR4, R0 ;  /* 0x0000000407077c24 */ /* 0x001fc8000f8e0200 */
[----:B------:R-:W-:Y:S02]  /*00c0*/  IMAD R7, R7, UR7, RZ ;  /* 0x0000000707077c24 */ /* 0x000fe4000f8e02ff */
[----:B--2---:R-:W-:Y:S01]  /*00d0*/  IMAD R0, R2, UR5, R3 ;  /* 0x0000000502007c24 */ /* 0x004fe2000f8e0203 */
[----:B---3--:R-:W-:Y:S06]  /*00e0*/  BRA.U !UP0, `(.L_x_0) ;  /* 0x0000000908407547 */ /* 0x008fec000b800000 */
[----:B------:R-:W-:Y:S02]  /*00f0*/  UISETP.GE.U32.AND UP1, UPT, UR7, 0x8, UPT ;  /* 0x000000080700788c */ /* 0x000fe4000bf26070 */
[----:B------:R-:W-:Y:S01]  /*0100*/  IMAD R8, R0, UR7, RZ ;  /* 0x0000000700087c24 */ /* 0x000fe2000f8e02ff */
[----:B------:R-:W-:Y:S01]  /*0110*/  ULOP3.LUT UR10, UR7, 0x7, URZ, 0xc0, !UPT ;  /* 0x00000007070a7892 */ /* 0x000fe2000f8ec0ff */
[----:B------:R-:W-:Y:S01]  /*0120*/  IMAD.MOV.U32 R6, RZ, RZ, RZ ;  /* 0x000000ffff067224 */ /* 0x000fe200078e00ff */
[----:B------:R-:W-:Y:S02]  /*0130*/  UMOV UR4, URZ ;  /* 0x000000ff00047c82 */ /* 0x000fe40008000000 */
[----:B------:R-:W-:Y:S02]  /*0140*/  UISETP.NE.AND UP0, UPT, UR10, URZ, UPT ;  /* 0x000000ff0a00728c */ /* 0x000fe4000bf05270 */
[----:B------:R-:W-:Y:S09]  /*0150*/  BRA.U !UP1, `(.L_x_1) ;  /* 0x0000000109f07547 */ /* 0x000ff2000b800000 */
[----:B------:R-:W0:Y:S01]  /*0160*/  LDC.64 R2, c[0x0][0x380] ;  /* 0x0000e000ff027b82 */ /* 0x000e220000000a00 */
[----:B------:R-:W1:Y:S01]  /*0170*/  LDCU.64 UR8, c[0x0][0x388] ;  /* 0x00007100ff0877ac */ /* 0x000e620008000a00 */
[----:B------:R-:W-:Y:S01]  /*0180*/  IMAD.MOV.U32 R6, RZ, RZ, RZ ;  /* 0x000000ffff067224 */ /* 0x000fe200078e00ff */
[----:B------:R-:W-:Y:S01]  /*0190*/  MOV R9, R8 ;  /* 0x0000000800097202 */ /* 0x000fe20000000f00 */
[----:B------:R-:W-:Y:S02]  /*01a0*/  ULOP3.LUT UR4, UR7, 0x7ffffff8, URZ, 0xc0, !UPT ;  /* 0x7ffffff807047892 */ /* 0x000fe4000f8ec0ff */
[----:B-1----:R-:W-:Y:S02]  /*01b0*/  UIADD3 UR5, UP1, UPT, UR8, 0x10, URZ ;  /* 0x0000001008057890 */ /* 0x002fe4000ff3e0ff */
[----:B------:R-:W-:Y:S02]  /*01c0*/  UIADD3 UR8, UPT, UPT, -UR4, URZ, URZ ;  /* 0x000000ff04087290 */ /* 0x000fe4000fffe1ff */
[----:B------:R-:W-:Y:S01]  /*01d0*/  UIADD3.X UR6, UPT, UPT, URZ, UR9, URZ, UP1, !UPT ;  /* 0x00000009ff067290 */ /* 0x000fe20008ffe4ff */
[----:B0-----:R-:W-:-:S03]  /*01e0*/  IMAD.WIDE.U32 R2, R7, 0x4, R2 ;  /* 0x0000000407027825 */ /* 0x001fc600078e0002 */
[----:B------:R-:W-:-:S04]  /*01f0*/  IADD3 R2, P0, PT, R2, 0x10, RZ ;  /* 0x0000001002027810 */ /* 0x000fc80007f1e0ff */
[----:B------:R-:W-:-:S09]  /*0200*/  IADD3.X R3, PT, PT, RZ, R3, RZ, P0, !PT ;  /* 0x00000003ff037210 */ /* 0x000fd200007fe4ff */
.L_x_2:
[----:B------:R-:W-:Y:S01]  /*0210*/  MOV R5, UR6 ;  /* 0x0000000600057c02 */ /* 0x000fe20008000f00 */
[----:B------:R-:W-:Y:S01]  /*0220*/  IMAD.U32 R4, RZ, RZ, UR5 ;  /* 0x00000005ff047e24 */ /* 0x000fe2000f8e00ff */
[----:B------:R-:W2:Y:S03]  /*0230*/  LDG.E R22, desc[UR12][R2.64+-0x10] ;  /* 0xfffff00c02167981 */ /* 0x000ea6000c1e1900 */
[----:B------:R-:W-:Y:S01]  /*0240*/  IMAD.WIDE R4, R9, 0x4, R4 ;  /* 0x0000000409047825 */ /* 0x000fe200078e0204 */
[----:B------:R-:W3:Y:S04]  /*0250*/  LDG.E R24, desc[UR12][R2.64+-0xc] ;  /* 0xfffff40c02187981 */ /* 0x000ee8000c1e1900 */
[----:B------:R-:W2:Y:S04]  /*0260*/  LDG.E R23, desc[UR12][R4.64+-0x10] ;  /* 0xfffff00c04177981 */ /* 0x000ea8000c1e1900 */
[----:B------:R-:W3:Y:S04]  /*0270*/  LDG.E R27, desc[UR12][R4.64+-0xc] ;  /* 0xfffff40c041b7981 */ /* 0x000ee8000c1e1900 */
[----:B------:R-:W4:Y:S04]  /*0280*/  LDG.E R18, desc[UR12][R2.64+-0x8] ;  /* 0xfffff80c02127981 */ /* 0x000f28000c1e1900 */
[----:B------:R-:W4:Y:S04]  /*0290*/  LDG.E R19, desc[UR12][R4.64+-0x8] ;  /* 0xfffff80c04137981 */ /* 0x000f28000c1e1900 */
[----:B------:R-:W5:Y:S04]  /*02a0*/  LDG.E R16, desc[UR12][R2.64+-0x4] ;  /* 0xfffffc0c02107981 */ /* 0x000f68000c1e1900 */
[----:B------:R-:W5:Y:S04]  /*02b0*/  LDG.E R17, desc[UR12][R4.64+-0x4] ;  /* 0xfffffc0c04117981 */ /* 0x000f68000c1e1900 */
[----:B------:R-:W5:Y:S04]  /*02c0*/  LDG.E R14, desc[UR12][R2.64] ;  /* 0x0000000c020e7981 */ /* 0x000f68000c1e1900 */
[----:B------:R-:W5:Y:S04]  /*02d0*/  LDG.E R15, desc[UR12][R4.64] ;  /* 0x0000000c040f7981 */ /* 0x000f68000c1e1900 */
[----:B------:R-:W5:Y:S04]  /*02e0*/  LDG.E R12, desc[UR12][R2.64+0x4] ;  /* 0x0000040c020c7981 */ /* 0x000f68000c1e1900 */
[----:B------:R-:W5:Y:S04]  /*02f0*/  LDG.E R13, desc[UR12][R4.64+0x4] ;  /* 0x0000040c040d7981 */ /* 0x000f68000c1e1900 */
[----:B------:R-:W5:Y:S04]  /*0300*/  LDG.E R10, desc[UR12][R2.64+0x8] ;  /* 0x0000080c020a7981 */ /* 0x000f68000c1e1900 */
[----:B0-----:R-:W5:Y:S04]  /*0310*/  LDG.E R11, desc[UR12][R4.64+0x8] ;  /* 0x0000080c040b7981 */ /* 0x001f68000c1e1900 */
[----:B------:R-:W5:Y:S04]  /*0320*/  LDG.E R21, desc[UR12][R4.64+0xc] ;  /* 0x00000c0c04157981 */ /* 0x000f68000c1e1900 */
[----:B------:R0:W5:Y:S01]  /*0330*/  LDG.E R20, desc[UR12][R2.64+0xc] ;  /* 0x00000c0c02147981 */ /* 0x000162000c1e1900 */
[----:B-1----:R-:W-:Y:S01]  /*0340*/  I2FP.F32.S32 R25, R6 ;  /* 0x0000000600197245 */ /* 0x002fe20000201400 */
[----:B------:R-:W-:-:S04]  /*0350*/  UIADD3 UR8, UPT, UPT, UR8, 0x8, URZ ;  /* 0x0000000808087890 */ /* 0x000fc8000fffe0ff */
[----:B------:R-:W-:Y:S01]  /*0360*/  UISETP.NE.AND UP1, UPT, UR8, URZ, UPT ;  /* 0x000000ff0800728c */ /* 0x000fe2000bf25270 */
[----:B0-----:R-:W-:Y:S02]  /*0370*/  IADD3 R2, P0, PT, R2, 0x20, RZ ;  /* 0x0000002002027810 */ /* 0x001fe40007f1e0ff */
[----:B------:R-:W-:-:S03]  /*0380*/  IADD3 R9, PT, PT, R9, 0x8, RZ ;  /* 0x0000000809097810 */ /* 0x000fc60007ffe0ff */
[----:B------:R-:W-:Y:S02]  /*0390*/  IMAD.X R3, RZ, RZ, R3, P0 ;  /* 0x000000ffff037224 */ /* 0x000fe400000e0603 */
[----:B--2---:R-:W-:-:S06]  /*03a0*/  FFMA R22, R22, R23, R25 ;  /* 0x0000001716167223 */ /* 0x004fcc0000000019 */
[----:B------:R-:W0:Y:S02]  /*03b0*/  F2I.TRUNC.NTZ R22, R22 ;  /* 0x0000001600167305 */ /* 0x000e24000020f100 */
[----:B0-----:R-:W-:-:S05]  /*03c0*/  I2FP.F32.S32 R23, R22 ;  /* 0x0000001600177245 */ /* 0x001fca0000201400 */
[----:B---3--:R-:W-:-:S06]  /*03d0*/  FFMA R23, R24, R27, R23 ;  /* 0x0000001b18177223 */ /* 0x008fcc0000000017 */
[----:B------:R-:W0:Y:S02]  /*03e0*/  F2I.TRUNC.NTZ R23, R23 ;  /* 0x0000001700177305 */ /* 0x000e24000020f100 */
[----:B0-----:R-:W-:-:S05]  /*03f0*/  I2FP.F32.S32 R25, R23 ;  /* 0x0000001700197245 */ /* 0x001fca0000201400 */
[----:B----4-:R-:W-:-:S06]  /*0400*/  FFMA R18, R18, R19, R25 ;  /* 0x0000001312127223 */ /* 0x010fcc0000000019 */
[----:B------:R-:W0:Y:S02]  /*0410*/  F2I.TRUNC.NTZ R18, R18 ;  /* 0x0000001200127305 */ /* 0x000e24000020f100 */
[----:B0-----:R-:W-:-:S05]  /*0420*/  I2FP.F32.S32 R5, R18 ;  /* 0x0000001200057245 */ /* 0x001fca0000201400 */
[----:B-----5:R-:W-:-:S06]  /*0430*/  FFMA R5, R16, R17, R5 ;  /* 0x0000001110057223 */ /* 0x020fcc0000000005 */
[----:B------:R-:W0:Y:S02]  /*0440*/  F2I.TRUNC.NTZ R5, R5 ;  /* 0x0000000500057305 */ /* 0x000e24000020f100 */
[----:B0-----:R-:W-:-:S05]  /*0450*/  I2FP.F32.S32 R17, R5 ;  /* 0x0000000500117245 */ /* 0x001fca0000201400 */
[----:B------:R-:W-:-:S06]  /*0460*/  FFMA R14, R14, R15, R17 ;  /* 0x0000000f0e0e7223 */ /* 0x000fcc0000000011 */
        /* <DEDUP_REMOVED lines=8> */
[----:B------:R-:W-:-:S04]  /*04f0*/  FFMA R11, R20, R21, R11 ;  /* 0x00000015140b7223 */ /* 0x000fc8000000000b */
[----:B------:R0:W1:Y:S01]  /*0500*/  F2I.TRUNC.NTZ R6, R11 ;  /* 0x0000000b00067305 */ /* 0x000062000020f100 */
[----:B------:R-:W-:Y:S05]  /*0510*/  BRA.U UP1, `(.L_x_2) ;  /* 0xfffffffd013c7547 */ /* 0x000fea000b83ffff */
.L_x_1:
[----:B------:R-:W-:Y:S05]  /*0520*/  BRA.U !UP0, `(.L_x_3) ;  /* 0x00000005082c7547 */ /* 0x000fea000b800000 */
[----:B------:R-:W-:Y:S02]  /*0530*/  UISETP.GE.U32.AND UP0, UPT, UR10, 0x4, UPT ;  /* 0x000000040a00788c */ /* 0x000fe4000bf06070 */
[----:B------:R-:W-:-:S04]  /*0540*/  ULOP3.LUT UR6, UR7, 0x3, URZ, 0xc0, !UPT ;  /* 0x0000000307067892 */ /* 0x000fc8000f8ec0ff */
[----:B------:R-:W-:-:S03]  /*0550*/  UISETP.NE.AND UP1, UPT, UR6, URZ, UPT ;  /* 0x000000ff0600728c */ /* 0x000fc6000bf25270 */
[----:B------:R-:W-:Y:S08]  /*0560*/  BRA.U !UP0, `(.L_x_4) ;  /* 0x0000000108807547 */ /* 0x000ff0000b800000 */
[----:B------:R-:W2:Y:S01]  /*0570*/  LDC.64 R4, c[0x0][0x380] ;  /* 0x0000e000ff047b82 */ /* 0x000ea20000000a00 */
[----:B------:R-:W-:Y:S01]  /*0580*/  VIADD R9, R7, UR4 ;  /* 0x0000000407097c36 */ /* 0x000fe20008000000 */
[----:B0-----:R-:W-:Y:S01]  /*0590*/  IADD3 R11, PT, PT, R8, UR4, RZ ;  /* 0x00000004080b7c10 */ /* 0x001fe2000fffe0ff */
[----:B------:R-:W0:Y:S05]  /*05a0*/  LDCU.64 UR8, c[0x0][0x380] ;  /* 0x00007000ff0877ac */ /* 0x000e2a0008000a00 */
[----:B------:R-:W3:Y:S01]  /*05b0*/  LDC.64 R2, c[0x0][0x388] ;  /* 0x0000e200ff027b82 */ /* 0x000ee20000000a00 */
[----:B--2---:R-:W-:-:S06]  /*05c0*/  IMAD.WIDE.U32 R4, R9, 0x4, R4 ;  /* 0x0000000409047825 */ /* 0x004fcc00078e0004 */
[----:B------:R1:W2:Y:S01]  /*05d0*/  LDG.E R4, desc[UR12][R4.64] ;  /* 0x0000000c04047981 */ /* 0x0002a2000c1e1900 */
[----:B---3--:R-:W-:-:S05]  /*05e0*/  IMAD.WIDE R2, R11, 0x4, R2 ;  /* 0x000000040b027825 */ /* 0x008fca00078e0202 */
[----:B------:R-:W2:Y:S01]  /*05f0*/  LDG.E R9, desc[UR12][R2.64] ;  /* 0x0000000c02097981 */ /* 0x000ea2000c1e1900 */
[----:B------:R-:W-:-:S03]  /*0600*/  IADD3 R11, P0, PT, R7, UR4, RZ ;  /* 0x00000004070b7c10 */ /* 0x000fc6000ff1e0ff */
[----:B------:R-:W3:Y:S01]  /*0610*/  LDG.E R13, desc[UR12][R2.64+0x4] ;  /* 0x0000040c020d7981 */ /* 0x000ee2000c1e1900 */
[----:B------:R-:W-:Y:S02]  /*0620*/  IADD3.X R12, PT, PT, RZ, RZ, RZ, P0, !PT ;  /* 0x000000ffff0c7210 */ /* 0x000fe400007fe4ff */
[C---:B0-----:R-:W-:Y:S01]  /*0630*/  LEA R10, P0, R11.reuse, UR8, 0x2 ;  /* 0x000000080b0a7c11 */ /* 0x041fe2000f8010ff */
[----:B------:R-:W4:Y:S03]  /*0640*/  LDG.E R15, desc[UR12][R2.64+0x8] ;  /* 0x0000080c020f7981 */ /* 0x000f26000c1e1900 */
[----:B------:R-:W-:Y:S01]  /*0650*/  LEA.HI.X R11, R11, UR9, R12, 0x2, P0 ;  /* 0x000000090b0b7c11 */ /* 0x000fe200080f140c */
[----:B------:R-:W5:Y:S04]  /*0660*/  LDG.E R17, desc[UR12][R2.64+0xc] ;  /* 0x00000c0c02117981 */ /* 0x000f68000c1e1900 */
[----:B------:R-:W3:Y:S04]  /*0670*/  LDG.E R12, desc[UR12][R10.64+0x4] ;  /* 0x0000040c0a0c7981 */ /* 0x000ee8000c1e1900 */
[----:B------:R-:W4:Y:S04]  /*0680*/  LDG.E R14, desc[UR12][R10.64+0x8] ;  /* 0x0000080c0a0e7981 */ /* 0x000f28000c1e1900 */
[----:B------:R0:W5:Y:S01]  /*0690*/  LDG.E R16, desc[UR12][R10.64+0xc] ;  /* 0x00000c0c0a107981 */ /* 0x000162000c1e1900 */
[----:B-1----:R-:W-:Y:S01]  /*06a0*/  I2FP.F32.S32 R5, R6 ;  /* 0x0000000600057245 */ /* 0x002fe20000201400 */
[----:B------:R-:W-:-:S04]  /*06b0*/  UIADD3 UR4, UPT, UPT, UR4, 0x4, URZ ;  /* 0x0000000404047890 */ /* 0x000fc8000fffe0ff */
[----:B--2---:R-:W-:-:S06]  /*06c0*/  FFMA R4, R4, R9, R5 ;  /* 0x0000000904047223 */ /* 0x004fcc0000000005 */
[----:B------:R-:W1:Y:S02]  /*06d0*/  F2I.TRUNC.NTZ R4, R4 ;  /* 0x0000000400047305 */ /* 0x000e64000020f100 */
[----:B-1----:R-:W-:-:S05]  /*06e0*/  I2FP.F32.S32 R5, R4 ;  /* 0x0000000400057245 */ /* 0x002fca0000201400 */
[----:B---3--:R-:W-:-:S06]  /*06f0*/  FFMA R5, R12, R13, R5 ;  /* 0x0000000d0c057223 */ /* 0x008fcc0000000005 */
[----:B------:R-:W1:Y:S02]  /*0700*/  F2I.TRUNC.NTZ R5, R5 ;  /* 0x0000000500057305 */ /* 0x000e64000020f100 */
[----:B-1----:R-:W-:-:S05]  /*0710*/  I2FP.F32.S32 R9, R5 ;  /* 0x0000000500097245 */ /* 0x002fca0000201400 */
[----:B----4-:R-:W-:-:S06]  /*0720*/  FFMA R9, R14, R15, R9 ;  /* 0x0000000f0e097223 */ /* 0x010fcc0000000009 */
[----:B------:R-:W0:Y:S02]  /*0730*/  F2I.TRUNC.NTZ R9, R9 ;  /* 0x0000000900097305 */ /* 0x000e24000020f100 */
[----:B0-----:R-:W-:-:S05]  /*0740*/  I2FP.F32.S32 R11, R9 ;  /* 0x00000009000b7245 */ /* 0x001fca0000201400 */
[----:B-----5:R-:W-:-:S04]  /*0750*/  FFMA R11, R16, R17, R11 ;  /* 0x00000011100b7223 */ /* 0x020fc8000000000b */
[----:B------:R2:W3:Y:S03]  /*0760*/  F2I.TRUNC.NTZ R6, R11 ;  /* 0x0000000b00067305 */ /* 0x0004e6000020f100 */
.L_x_4:
[----:B------:R-:W-:Y:S05]  /*0770*/  BRA.U !UP1, `(.L_x_3) ;  /* 0x0000000109987547 */ /* 0x000fea000b800000 */
[----:B------:R-:W-:Y:S02]  /*0780*/  UISETP.NE.AND UP0, UPT, UR6, 0x1, UPT ;  /* 0x000000010600788c */ /* 0x000fe4000bf05270 */
[----:B------:R-:W-:-:S04]  /*0790*/  ULOP3.LUT UR5, UR7, 0x1, URZ, 0xc0, !UPT ;  /* 0x0000000107057892 */ /* 0x000fc8000f8ec0ff */
[----:B------:R-:W-:-:S03]  /*07a0*/  UISETP.NE.U32.AND UP1, UPT, UR5, 0x1, UPT ;  /* 0x000000010500788c */ /* 0x000fc6000bf25070 */
[----:B------:R-:W-:Y:S08]  /*07b0*/  BRA.U !UP0, `(.L_x_5) ;  /* 0x0000000108587547 */ /* 0x000ff0000b800000 */
[----:B------:R-:W4:Y:S01]  /*07c0*/  LDC.64 R2, c[0x0][0x380] ;  /* 0x0000e000ff027b82 */ /* 0x000f220000000a00 */
[----:B------:R-:W-:Y:S01]  /*07d0*/  VIADD R9, R7, UR4 ;  /* 0x0000000407097c36 */ /* 0x000fe20008000000 */
[----:B0-2---:R-:W-:Y:S01]  /*07e0*/  IADD3 R11, PT, PT, R8, UR4, RZ ;  /* 0x00000004080b7c10 */ /* 0x005fe2000fffe0ff */
[----:B------:R-:W0:Y:S05]  /*07f0*/  LDCU.64 UR6, c[0x0][0x380] ;  /* 0x00007000ff0677ac */ /* 0x000e2a0008000a00 */
[----:B------:R-:W2:Y:S01]  /*0800*/  LDC.64 R4, c[0x0][0x388] ;  /* 0x0000e200ff047b82 */ /* 0x000ea20000000a00 */
[----:B----4-:R-:W-:-:S06]  /*0810*/  IMAD.WIDE.U32 R2, R9, 0x4, R2 ;  /* 0x0000000409027825 */ /* 0x010fcc00078e0002 */
[----:B------:R-:W4:Y:S01]  /*0820*/  LDG.E R2, desc[UR12][R2.64] ;  /* 0x0000000c02027981 */ /* 0x000f22000c1e1900 */
[----:B--2---:R-:W-:-:S05]  /*0830*/  IMAD.WIDE R4, R11, 0x4, R4 ;  /* 0x000000040b047825 */ /* 0x004fca00078e0204 */
[----:B------:R-:W4:Y:S01]  /*0840*/  LDG.E R9, desc[UR12][R4.64] ;  /* 0x0000000c04097981 */ /* 0x000f22000c1e1900 */
[----:B------:R-:W-:-:S03]  /*0850*/  IADD3 R11, P0, PT, R7, UR4, RZ ;  /* 0x00000004070b7c10 */ /* 0x000fc6000ff1e0ff */
[----:B------:R-:W2:Y:S01]  /*0860*/  LDG.E R15, desc[UR12][R4.64+0x4] ;  /* 0x0000040c040f7981 */ /* 0x000ea2000c1e1900 */
[----:B------:R-:W-:Y:S02]  /*0870*/  IADD3.X R12, PT, PT, RZ, RZ, RZ, P0, !PT ;  /* 0x000000ffff0c7210 */ /* 0x000fe400007fe4ff */
[----:B0-----:R-:W-:-:S04]  /*0880*/  LEA R10, P0, R11, UR6, 0x2 ;  /* 0x000000060b0a7c11 */ /* 0x001fc8000f8010ff */
[----:B------:R-:W-:-:S05]  /*0890*/  LEA.HI.X R11, R11, UR7, R12, 0x2, P0 ;  /* 0x000000070b0b7c11 */ /* 0x000fca00080f140c */
[----:B------:R-:W2:Y:S01]  /*08a0*/  LDG.E R10, desc[UR12][R10.64+0x4] ;  /* 0x0000040c0a0a7981 */ /* 0x000ea2000c1e1900 */
[----:B-1-3--:R-:W-:Y:S01]  /*08b0*/  I2FP.F32.S32 R13, R6 ;  /* 0x00000006000d7245 */ /* 0x00afe20000201400 */
[----:B------:R-:W-:-:S04]  /*08c0*/  UIADD3 UR4, UPT, UPT, UR4, 0x2, URZ ;  /* 0x0000000204047890 */ /* 0x000fc8000fffe0ff */
[----:B----4-:R-:W-:-:S06]  /*08d0*/  FFMA R9, R2, R9, R13 ;  /* 0x0000000902097223 */ /* 0x010fcc000000000d */
[----:B------:R-:W0:Y:S02]  /*08e0*/  F2I.TRUNC.NTZ R9, R9 ;  /* 0x0000000900097305 */ /* 0x000e24000020f100 */
[----:B0-----:R-:W-:-:S05]  /*08f0*/  I2FP.F32.S32 R3, R9 ;  /* 0x0000000900037245 */ /* 0x001fca0000201400 */
[----:B--2---:R-:W-:-:S04]  /*0900*/  FFMA R3, R10, R15, R3 ;  /* 0x0000000f0a037223 */ /* 0x004fc80000000003 */
[----:B------:R4:W0:Y:S03]  /*0910*/  F2I.TRUNC.NTZ R6, R3 ;  /* 0x0000000300067305 */ /* 0x000826000020f100 */
.L_x_5:
[----:B------:R-:W-:Y:S05]  /*0920*/  BRA.U UP1, `(.L_x_3) ;  /* 0x00000001012c7547 */ /* 0x000fea000b800000 */
[----:B----4-:R-:W4:Y:S01]  /*0930*/  LDC.64 R2, c[0x0][0x380] ;  /* 0x0000e000ff027b82 */ /* 0x010f220000000a00 */
[----:B0-2---:R-:W-:Y:S01]  /*0940*/  IADD3 R11, PT, PT, R8, UR4, RZ ;  /* 0x00000004080b7c10 */ /* 0x005fe2000fffe0ff */
[----:B------:R-:W-:-:S06]  /*0950*/  VIADD R9, R7, UR4 ;  /* 0x0000000407097c36 */ /* 0x000fcc0008000000 */
[----:B------:R-:W0:Y:S01]  /*0960*/  LDC.64 R4, c[0x0][0x388] ;  /* 0x0000e200ff047b82 */ /* 0x000e220000000a00 */
[----:B----4-:R-:W-:-:S06]  /*0970*/  IMAD.WIDE.U32 R2, R9, 0x4, R2 ;  /* 0x0000000409027825 */ /* 0x010fcc00078e0002 */
[----:B------:R-:W2:Y:S01]  /*0980*/  LDG.E R2, desc[UR12][R2.64] ;  /* 0x0000000c02027981 */ /* 0x000ea2000c1e1900 */
[----:B0-----:R-:W-:-:S06]  /*0990*/  IMAD.WIDE R4, R11, 0x4, R4 ;  /* 0x000000040b047825 */ /* 0x001fcc00078e0204 */
[----:B------:R-:W2:Y:S01]  /*09a0*/  LDG.E R5, desc[UR12][R4.64] ;  /* 0x0000000c04057981 */ /* 0x000ea2000c1e1900 */
[----:B-1-3--:R-:W-:-:S05]  /*09b0*/  I2FP.F32.S32 R9, R6 ;  /* 0x0000000600097245 */ /* 0x00afca0000201400 */
[----:B--2---:R-:W-:-:S06]  /*09c0*/  FFMA R6, R2, R5, R9 ;  /* 0x0000000502067223 */ /* 0x004fcc0000000009 */
[----:B------:R-:W0:Y:S02]  /*09d0*/  F2I.TRUNC.NTZ R6, R6 ;  /* 0x0000000600067305 */ /* 0x000e24000020f100 */
.L_x_3:
[----:B01-3--:R-:W-:-:S07]  /*09e0*/  I2FP.F32.S32 R5, R6 ;  /* 0x0000000600057245 */ /* 0x00bfce0000201400 */
.L_x_0:
[----:B----4-:R-:W0:Y:S01]  /*09f0*/  LDC.64 R2, c[0x0][0x390] ;  /* 0x0000e400ff027b82 */ /* 0x010e220000000a00 */
[----:B------:R-:W-:-:S05]  /*0a00*/  IADD3 R7, PT, PT, R0, R7, RZ ;  /* 0x0000000700077210 */ /* 0x000fca0007ffe0ff */
[----:B0-----:R-:W-:-:S05]  /*0a10*/  IMAD.WIDE R2, R7, 0x4, R2 ;  /* 0x0000000407027825 */ /* 0x001fca00078e0202 */
[----:B------:R-:W-:Y:S01]  /*0a20*/  STG.E desc[UR12][R2.64], R5 ;  /* 0x0000000502007986 */ /* 0x000fe2000c10190c */
[----:B------:R-:W-:Y:S05]  /*0a30*/  EXIT ;  /* 0x000000000000794d */ /* 0x000fea0003800000 */
.L_x_6:
[----:B------:R-:W-:-:S00]  /*0a40*/  BRA `(.L_x_6) ;  /* 0xfffffffc00fc7947 */ /* 0x000fc0000383ffff */
[----:B------:R-:W-:-:S00]  /*0a50*/  NOP ;  /* 0x0000000000007918 */ /* 0x000fc00000000000 */
        /* <DEDUP_REMOVED lines=10> */
.L_x_7:


//--------------------- .nv.shared.reserved.0     --------------------------
	.section	.nv.shared.reserved.0,"aw",@nobits
	.weak		__nv_reservedSMEM_offset_0_alias
	.size		__nv_reservedSMEM_offset_0_alias, 0, 64
	.other		__nv_reservedSMEM_offset_0_alias,@"STO_CUDA_RESERVED_SHARED STV_DEFAULT"
__nv_reservedSMEM_offset_0_alias:
	.zero		0
	.zero		64


//--------------------- .nv.constant0._Z14matrixMultiplyPfS_S_i --------------------------
	.section	.nv.constant0._Z14matrixMultiplyPfS_S_i,"a",@progbits
	.sectionflags	@""
	.align	4
.nv.constant0._Z14matrixMultiplyPfS_S_i:
	.zero		924


//--------------------- SYMBOLS --------------------------

	.type		.nv.reservedSmem.offset0,@object
	.size		.nv.reservedSmem.offset0,0x4
